	.headerflags	@"EF_CUDA_TEXMODE_UNIFIED EF_CUDA_64BIT_ADDRESS EF_CUDA_ACCELERATORS EF_CUDA_SM90 EF_CUDA_VIRTUAL_SM(EF_CUDA_SM90)"
	.elftype	@"ET_EXEC"


//--------------------- .nv.info                  --------------------------
	.section	.nv.info,"",@"SHT_CUDA_INFO"
	.align	4


	//----- nvinfo : EIATTR_REGCOUNT
	.align		4
        /*0000*/ 	.byte	0x04, 0x2f
        /*0002*/ 	.short	(.L_1 - .L_0)
	.align		4
.L_0:
        /*0004*/ 	.word	index@(triton_poi_fused_add_mul_8)
        /*0008*/ 	.word	0x00000019


	//----- nvinfo : EIATTR_MIN_STACK_SIZE
	.align		4
.L_1:
        /*000c*/ 	.byte	0x04, 0x12
        /*000e*/ 	.short	(.L_3 - .L_2)
	.align		4
.L_2:
        /*0010*/ 	.word	index@(triton_poi_fused_add_mul_8)
        /*0014*/ 	.word	0x00000000


	//----- nvinfo : EIATTR_FRAME_SIZE
	.align		4
.L_3:
        /*0018*/ 	.byte	0x04, 0x11
        /*001a*/ 	.short	(.L_5 - .L_4)
	.align		4
.L_4:
        /*001c*/ 	.word	index@(triton_poi_fused_add_mul_8)
        /*0020*/ 	.word	0x00000000


	//----- nvinfo : EIATTR_MIN_STACK_SIZE
	.align		4
.L_5:
        /*0024*/ 	.byte	0x04, 0x12
        /*0026*/ 	.short	(.L_7 - .L_6)
	.align		4
.L_6:
        /*0028*/ 	.word	index@(triton_poi_fused_add_mul_8)
        /*002c*/ 	.word	0x00000000
.L_7:


//--------------------- .nv.info.triton_poi_fused_add_mul_8 --------------------------
	.section	.nv.info.triton_poi_fused_add_mul_8,"",@"SHT_CUDA_INFO"
	.sectionflags	@""
	.align	4


	//----- nvinfo : EIATTR_CUDA_API_VERSION
	.align		4
        /*0000*/ 	.byte	0x04, 0x37
        /*0002*/ 	.short	(.L_9 - .L_8)
.L_8:
        /*0004*/ 	.word	0x0000007c


	//----- nvinfo : EIATTR_KPARAM_INFO
	.align		4
.L_9:
        /*0008*/ 	.byte	0x04, 0x17
        /*000a*/ 	.short	(.L_11 - .L_10)
.L_10:
        /*000c*/ 	.word	0x00000000
        /*0010*/ 	.short	0x0006
        /*0012*/ 	.short	0x002c
        /*0014*/ 	.byte	0x00, 0xf0, 0x11, 0x00


	//----- nvinfo : EIATTR_KPARAM_INFO
	.align		4
.L_11:
        /*0018*/ 	.byte	0x04, 0x17
        /*001a*/ 	.short	(.L_13 - .L_12)
.L_12:
        /*001c*/ 	.word	0x00000000
        /*0020*/ 	.short	0x0005
        /*0022*/ 	.short	0x0028
        /*0024*/ 	.byte	0x00, 0xf0, 0x11, 0x00


	//----- nvinfo : EIATTR_KPARAM_INFO
	.align		4
.L_13:
        /*0028*/ 	.byte	0x04, 0x17
        /*002a*/ 	.short	(.L_15 - .L_14)
.L_14:
        /*002c*/ 	.word	0x00000000
        /*0030*/ 	.short	0x0004
        /*0032*/ 	.short	0x0020
        /*0034*/ 	.byte	0x00, 0xf4, 0x21, 0x00


	//----- nvinfo : EIATTR_KPARAM_INFO
	.align		4
.L_15:
        /*0038*/ 	.byte	0x04, 0x17
        /*003a*/ 	.short	(.L_17 - .L_16)
.L_16:
        /*003c*/ 	.word	0x00000000
        /*0040*/ 	.short	0x0003
        /*0042*/ 	.short	0x0018
        /*0044*/ 	.byte	0x00, 0xf4, 0x21, 0x00


	//----- nvinfo : EIATTR_KPARAM_INFO
	.align		4
.L_17:
        /*0048*/ 	.byte	0x04, 0x17
        /*004a*/ 	.short	(.L_19 - .L_18)
.L_18:
        /*004c*/ 	.word	0x00000000
        /*0050*/ 	.short	0x0002
        /*0052*/ 	.short	0x0010
        /*0054*/ 	.byte	0x00, 0xf4, 0x21, 0x00


	//----- nvinfo : EIATTR_KPARAM_INFO
	.align		4
.L_19:
        /*0058*/ 	.byte	0x04, 0x17
        /*005a*/ 	.short	(.L_21 - .L_20)
.L_20:
        /*005c*/ 	.word	0x00000000
        /*0060*/ 	.short	0x0001
        /*0062*/ 	.short	0x0008
        /*0064*/ 	.byte	0x00, 0xf4, 0x21, 0x00


	//----- nvinfo : EIATTR_KPARAM_INFO
	.align		4
.L_21:
        /*0068*/ 	.byte	0x04, 0x17
        /*006a*/ 	.short	(.L_23 - .L_22)
.L_22:
        /*006c*/ 	.word	0x00000000
        /*0070*/ 	.short	0x0000
        /*0072*/ 	.short	0x0000
        /*0074*/ 	.byte	0x00, 0xf4, 0x21, 0x00


	//----- nvinfo : EIATTR_SPARSE_MMA_MASK
	.align		4
.L_23:
        /*0078*/ 	.byte	0x03, 0x50
        /*007a*/ 	.short	0x0000


	//----- nvinfo : EIATTR_MAXREG_COUNT
	.align		4
        /*007c*/ 	.byte	0x03, 0x1b
        /*007e*/ 	.short	0x00ff


	//----- nvinfo : EIATTR_EXIT_INSTR_OFFSETS
	.align		4
        /*0080*/ 	.byte	0x04, 0x1c
        /*0082*/ 	.short	(.L_25 - .L_24)


	//   ....[0]....
.L_24:
        /*0084*/ 	.word	0x00000520


	//   ....[1]....
        /*0088*/ 	.word	0x00000580


	//----- nvinfo : EIATTR_REQNTID
	.align		4
.L_25:
        /*008c*/ 	.byte	0x04, 0x10
        /*008e*/ 	.short	(.L_27 - .L_26)
.L_26:
        /*0090*/ 	.word	0x00000080
        /*0094*/ 	.word	0x00000001
        /*0098*/ 	.word	0x00000001


	//----- nvinfo : EIATTR_CBANK_PARAM_SIZE
	.align		4
.L_27:
        /*009c*/ 	.byte	0x03, 0x19
        /*009e*/ 	.short	0x0030


	//----- nvinfo : EIATTR_PARAM_CBANK
	.align		4
        /*00a0*/ 	.byte	0x04, 0x0a
        /*00a2*/ 	.short	(.L_29 - .L_28)
	.align		4
.L_28:
        /*00a4*/ 	.word	index@(.nv.constant0.triton_poi_fused_add_mul_8)
        /*00a8*/ 	.short	0x0210
        /*00aa*/ 	.short	0x0030


	//----- nvinfo : EIATTR_SW_WAR
	.align		4
.L_29:
        /*00ac*/ 	.byte	0x04, 0x36
        /*00ae*/ 	.short	(.L_31 - .L_30)
.L_30:
        /*00b0*/ 	.word	0x00000008
.L_31:


//--------------------- .nv.callgraph             --------------------------
	.section	.nv.callgraph,"",@"SHT_CUDA_CALLGRAPH"
	.align	4
	.sectionentsize	8
	.align		4
        /*0000*/ 	.word	0x00000000
	.align		4
        /*0004*/ 	.word	0xffffffff
	.align		4
        /*0008*/ 	.word	0x00000000
	.align		4
        /*000c*/ 	.word	0xfffffffe
	.align		4
        /*0010*/ 	.word	0x00000000
	.align		4
        /*0014*/ 	.word	0xfffffffd
	.align		4
        /*0018*/ 	.word	0x00000000
	.align		4
        /*001c*/ 	.word	0xfffffffc


//--------------------- .text.triton_poi_fused_add_mul_8 --------------------------
	.section	.text.triton_poi_fused_add_mul_8,"ax",@progbits
	.sectionflags	@"SHF_BARRIERS=1"
	.align	128
        .global         triton_poi_fused_add_mul_8
        .type           triton_poi_fused_add_mul_8,@function
        .size           triton_poi_fused_add_mul_8,(.L_x_1 - triton_poi_fused_add_mul_8)
        .other          triton_poi_fused_add_mul_8,@"STO_CUDA_ENTRY STV_DEFAULT"
triton_poi_fused_add_mul_8:
.text.triton_poi_fused_add_mul_8:
[----:B------:R-:W0:Y:S01]  /*0000*/  LDC R1, c[0x0][0x28] ;  /* 0x00000a00ff017b82 */ /* 0x000e220000000800 */
[----:B------:R-:W1:Y:S07]  /*0010*/  S2R R7, SR_TID.X ;  /* 0x0000000000077919 */ /* 0x000e6e0000002100 */
[----:B------:R-:W2:Y:S01]  /*0020*/  LDC.64 R14, c[0x0][0x210] ;  /* 0x00008400ff0e7b82 */ /* 0x000ea20000000a00 */
[----:B------:R-:W-:Y:S01]  /*0030*/  CS2R R4, SRZ ;  /* 0x0000000000047805 */ /* 0x000fe2000001ff00 */
[----:B------:R-:W-:Y:S01]  /*0040*/  ULDC.64 UR6, c[0x0][0x208] ;  /* 0x0000820000067ab9 */ /* 0x000fe20000000a00 */
[----:B------:R-:W3:Y:S01]  /*0050*/  S2R R19, SR_CTAID.Y ;  /* 0x0000000000137919 */ /* 0x000ee20000002600 */
[----:B------:R-:W-:Y:S01]  /*0060*/  ULDC.64 UR4, c[0x0][0x220] ;  /* 0x0000880000047ab9 */ /* 0x000fe20000000a00 */
[----:B------:R-:W4:Y:S03]  /*0070*/  S2R R9, SR_CTAID.X ;  /* 0x0000000000097919 */ /* 0x000f260000002500 */
[----:B------:R-:W5:Y:S08]  /*0080*/  LDC.64 R12, c[0x0][0x218] ;  /* 0x00008600ff0c7b82 */ /* 0x000f700000000a00 */
[----:B------:R-:W2:Y:S01]  /*0090*/  LDC.64 R10, c[0x0][0x220] ;  /* 0x00008800ff0a7b82 */ /* 0x000ea20000000a00 */
[----:B-1----:R-:W-:Y:S01]  /*00a0*/  SHF.R.U32.HI R8, RZ, 0x3, R7 ;  /* 0x00000003ff087819 */ /* 0x002fe20000011607 */
[----:B------:R-:W-:-:S02]  /*00b0*/  IMAD.SHL.U32 R6, R7, 0x2, RZ ;  /* 0x0000000207067824 */ /* 0x000fc400078e00ff */
[----:B---3--:R-:W-:Y:S01]  /*00c0*/  IMAD.SHL.U32 R19, R19, 0x10, RZ ;  /* 0x0000001013137824 */ /* 0x008fe200078e00ff */
[----:B------:R-:W-:Y:S01]  /*00d0*/  SGXT.U32 R8, R8, 0x4 ;  /* 0x000000040808781a */ /* 0x000fe20000000000 */
[----:B----4-:R-:W-:-:S03]  /*00e0*/  IMAD.SHL.U32 R9, R9, 0x10, RZ ;  /* 0x0000001009097824 */ /* 0x010fc600078e00ff */
[----:B------:R-:W-:Y:S01]  /*00f0*/  LOP3.LUT R0, R19, R8, RZ, 0xfc, !PT ;  /* 0x0000000813007212 */ /* 0x000fe200078efcff */
[----:B0-2---:R-:W2:Y:S01]  /*0100*/  LDG.E R10, desc[UR6][R10.64+0x8] ;  /* 0x000008060a0a7981 */ /* 0x005ea2000c1e1900 */
[----:B------:R-:W-:-:S04]  /*0110*/  LOP3.LUT R3, R9, 0xe, R6, 0xf8, !PT ;  /* 0x0000000e09037812 */ /* 0x000fc800078ef806 */
[C---:B------:R-:W-:Y:S01]  /*0120*/  VIMNMX R2, R0.reuse, R3, !PT ;  /* 0x0000000300027248 */ /* 0x040fe20007fe0100 */
[----:B------:R-:W-:-:S03]  /*0130*/  IMAD R0, R0, 0x10, R3 ;  /* 0x0000001000007824 */ /* 0x000fc600078e0203 */
[----:B------:R-:W-:Y:S02]  /*0140*/  ISETP.GE.AND P1, PT, R2, 0x10, PT ;  /* 0x000000100200780c */ /* 0x000fe40003f26270 */
[----:B------:R-:W-:Y:S01]  /*0150*/  CS2R R2, SRZ ;  /* 0x0000000000027805 */ /* 0x000fe2000001ff00 */
[----:B------:R-:W-:-:S04]  /*0160*/  IMAD.WIDE R14, R0, 0x4, R14 ;  /* 0x00000004000e7825 */ /* 0x000fc800078e020e */
[----:B-----5:R-:W-:Y:S01]  /*0170*/  IMAD.WIDE R16, R0, 0x4, R12 ;  /* 0x0000000400107825 */ /* 0x020fe200078e020c */
[----:B------:R-:W-:Y:S01]  /*0180*/  LOP3.LUT R19, R19, 0xe, R6, 0xf8, !PT ;  /* 0x0000000e13137812 */ /* 0x000fe200078ef806 */
[----:B------:R-:W0:Y:S04]  /*0190*/  LDC.64 R12, c[0x0][0x228] ;  /* 0x00008a00ff0c7b82 */ /* 0x000e280000000a00 */
[----:B------:R-:W2:Y:S04]  /*01a0*/  @!P1 LDG.E.64 R2, desc[UR6][R14.64] ;  /* 0x000000060e029981 */ /* 0x000ea8000c1e1b00 */
[----:B------:R1:W2:Y:S01]  /*01b0*/  @!P1 LDG.E.64 R4, desc[UR6][R16.64] ;  /* 0x0000000610049981 */ /* 0x0002a2000c1e1b00 */
[----:B------:R-:W-:-:S04]  /*01c0*/  SHF.R.S32.HI R18, RZ, 0x1f, R19 ;  /* 0x0000001fff127819 */ /* 0x000fc80000011413 */
[----:B------:R-:W-:-:S04]  /*01d0*/  LEA.HI R20, R18, R19, RZ, 0x2 ;  /* 0x0000001312147211 */ /* 0x000fc800078f10ff */
[C---:B------:R-:W-:Y:S01]  /*01e0*/  LOP3.LUT R22, R20.reuse, 0xfffffffc, RZ, 0xc0, !PT ;  /* 0xfffffffc14167812 */ /* 0x040fe200078ec0ff */
[----:B------:R-:W-:Y:S01]  /*01f0*/  IMAD.SHL.U32 R20, R20, 0x10, RZ ;  /* 0x0000001014147824 */ /* 0x000fe200078e00ff */
[----:B------:R-:W-:-:S03]  /*0200*/  LOP3.LUT R18, R9, R8, RZ, 0xfc, !PT ;  /* 0x0000000809127212 */ /* 0x000fc600078efcff */
[C---:B------:R-:W-:Y:S01]  /*0210*/  IMAD.IADD R9, R19.reuse, 0x1, -R22 ;  /* 0x0000000113097824 */ /* 0x040fe200078e0a16 */
[----:B------:R-:W-:Y:S01]  /*0220*/  VIMNMX R19, R19, R18, !PT ;  /* 0x0000001213137248 */ /* 0x000fe20007fe0100 */
[----:B------:R-:W-:Y:S01]  /*0230*/  UIADD3 UR4, UP0, UR4, 0x8, URZ ;  /* 0x0000000804047890 */ /* 0x000fe2000ff1e03f */
[----:B------:R-:W-:Y:S01]  /*0240*/  LOP3.LUT R20, R20, 0xffffffc0, RZ, 0xc0, !PT ;  /* 0xffffffc014147812 */ /* 0x000fe200078ec0ff */
[----:B------:R-:W-:Y:S01]  /*0250*/  IMAD R9, R18, 0x4, R9 ;  /* 0x0000000412097824 */ /* 0x000fe200078e0209 */
[----:B------:R-:W-:Y:S01]  /*0260*/  ISETP.GE.AND P0, PT, R19, 0x10, PT ;  /* 0x000000101300780c */ /* 0x000fe20003f06270 */
[----:B------:R-:W-:Y:S02]  /*0270*/  UIADD3.X UR5, URZ, UR5, URZ, UP0, !UPT ;  /* 0x000000053f057290 */ /* 0x000fe400087fe43f */
[----:B------:R-:W-:Y:S02]  /*0280*/  IMAD.IADD R9, R9, 0x1, R20 ;  /* 0x0000000109097824 */ /* 0x000fe400078e0214 */
[----:B-1----:R-:W-:-:S02]  /*0290*/  IMAD.U32 R16, RZ, RZ, UR4 ;  /* 0x00000004ff107e24 */ /* 0x002fc4000f8e00ff */
[----:B0-----:R-:W-:Y:S01]  /*02a0*/  IMAD.WIDE R14, R9, 0x4, R12 ;  /* 0x00000004090e7825 */ /* 0x001fe200078e020c */
[----:B------:R-:W-:-:S03]  /*02b0*/  CS2R R12, SRZ ;  /* 0x00000000000c7805 */ /* 0x000fc6000001ff00 */
[----:B------:R-:W-:-:S03]  /*02c0*/  IMAD.U32 R17, RZ, RZ, UR5 ;  /* 0x00000005ff117e24 */ /* 0x000fc6000f8e00ff */
[----:B------:R0:W3:Y:S04]  /*02d0*/  @!P0 LDG.E.64 R12, desc[UR6][R14.64] ;  /* 0x000000060e0c8981 */ /* 0x0000e8000c1e1b00 */
[----:B------:R1:W3:Y:S01]  /*02e0*/  LDG.E R9, desc[UR6][R16.64+0xc] ;  /* 0x00000c0610097981 */ /* 0x0002e2000c1e1900 */
[----:B------:R-:W4:Y:S01]  /*02f0*/  S2UR UR5, SR_CgaCtaId ;  /* 0x00000000000579c3 */ /* 0x000f220000008800 */
[----:B------:R-:W-:Y:S01]  /*0300*/  IMAD.SHL.U32 R11, R7, 0x20, RZ ;  /* 0x00000020070b7824 */ /* 0x000fe200078e00ff */
[----:B------:R-:W-:-:S04]  /*0310*/  UMOV UR4, 0x400 ;  /* 0x0000040000047882 */ /* 0x000fc80000000000 */
[----:B------:R-:W-:Y:S02]  /*0320*/  LOP3.LUT R11, R11, 0xe0, RZ, 0xc0, !PT ;  /* 0x000000e00b0b7812 */ /* 0x000fe400078ec0ff */
[----:B------:R-:W-:Y:S02]  /*0330*/  LOP3.LUT R19, R7, 0x7f, RZ, 0xc0, !PT ;  /* 0x0000007f07137812 */ /* 0x000fe400078ec0ff */
[----:B------:R-:W-:Y:S01]  /*0340*/  LOP3.LUT R8, R11, R8, RZ, 0xfc, !PT ;  /* 0x000000080b087212 */ /* 0x000fe200078efcff */
[----:B----4-:R-:W-:-:S06]  /*0350*/  UPRMT UR4, UR5, 0x654, UR4 ;  /* 0x0000065405047896 */ /* 0x010fcc0008000004 */
[----:B------:R-:W-:-:S05]  /*0360*/  LEA.HI R7, R11, UR4, RZ, 0x1f ;  /* 0x000000040b077c11 */ /* 0x000fca000f8ff8ff */
[----:B------:R-:W-:Y:S01]  /*0370*/  IMAD R7, R8, 0x4, R7 ;  /* 0x0000000408077824 */ /* 0x000fe200078e0207 */
[----:B------:R-:W-:-:S04]  /*0380*/  SHF.R.U32.HI R18, RZ, 0x4, R6 ;  /* 0x00000004ff127819 */ /* 0x000fc80000011606 */
[----:B0-----:R-:W-:-:S05]  /*0390*/  SGXT.U32 R14, R18, 0x4 ;  /* 0x00000004120e781a */ /* 0x001fca0000000000 */
[----:B------:R-:W-:Y:S01]  /*03a0*/  IMAD.IADD R19, R14, 0x1, R19 ;  /* 0x000000010e137824 */ /* 0x000fe200078e0213 */
[----:B------:R-:W-:Y:S02]  /*03b0*/  LOP3.LUT R6, R6, 0xfe, RZ, 0xc0, !PT ;  /* 0x000000fe06067812 */ /* 0x000fe400078ec0ff */
[----:B-1----:R-:W-:-:S05]  /*03c0*/  LEA R17, R14, UR4, 0x2 ;  /* 0x000000040e117c11 */ /* 0x002fca000f8e10ff */
[----:B------:R-:W-:Y:S02]  /*03d0*/  IMAD R6, R6, 0x4, R17 ;  /* 0x0000000406067824 */ /* 0x000fe400078e0211 */
[----:B--2---:R-:W-:Y:S01]  /*03e0*/  FFMA R4, R10, R4, R2 ;  /* 0x000000040a047223 */ /* 0x004fe20000000002 */
[----:B------:R-:W-:-:S04]  /*03f0*/  LOP3.LUT R2, R11, 0x10, RZ, 0xfc, !PT ;  /* 0x000000100b027812 */ /* 0x000fc800078efcff */
[----:B------:R-:W-:-:S04]  /*0400*/  SHF.R.U32.HI R16, RZ, 0x4, R2 ;  /* 0x00000004ff107819 */ /* 0x000fc80000011602 */
[----:B------:R-:W-:Y:S01]  /*0410*/  LEA R15, R16, UR4, 0x3 ;  /* 0x00000004100f7c11 */ /* 0x000fe2000f8e18ff */
[----:B------:R-:W-:-:S04]  /*0420*/  FFMA R5, R10, R5, R3 ;  /* 0x000000050a057223 */ /* 0x000fc80000000003 */
[----:B------:R-:W-:Y:S01]  /*0430*/  IMAD R15, R8, 0x4, R15 ;  /* 0x00000004080f7824 */ /* 0x000fe200078e020f */
[----:B------:R-:W-:Y:S04]  /*0440*/  STS [R7], R4 ;  /* 0x0000000407007388 */ /* 0x000fe80000000800 */
[----:B------:R-:W-:Y:S01]  /*0450*/  STS [R15+0x40], R5 ;  /* 0x000040050f007388 */ /* 0x000fe20000000800 */
[----:B------:R-:W-:Y:S01]  /*0460*/  LEA R2, R19, UR4, 0x3 ;  /* 0x0000000413027c11 */ /* 0x000fe2000f8e18ff */
[----:B------:R-:W-:Y:S06]  /*0470*/  BAR.SYNC.DEFER_BLOCKING 0x0 ;  /* 0x0000000000007b1d */ /* 0x000fec0000010000 */
[----:B------:R-:W3:Y:S01]  /*0480*/  LDS.64 R2, [R2] ;  /* 0x0000000002027984 */ /* 0x000ee20000000a00 */
[----:B------:R-:W-:Y:S01]  /*0490*/  LEA.HI R11, R11, UR4, RZ, 0x1e ;  /* 0x000000040b0b7c11 */ /* 0x000fe2000f8ff0ff */
[----:B------:R-:W-:-:S04]  /*04a0*/  IMAD R16, R16, -0x4, R15 ;  /* 0xfffffffc10107824 */ /* 0x000fc800078e020f */
[----:B------:R-:W-:Y:S02]  /*04b0*/  IMAD R11, R8, 0x4, R11 ;  /* 0x00000004080b7824 */ /* 0x000fe400078e020b */
[C---:B---3--:R-:W-:Y:S01]  /*04c0*/  FFMA R12, R9.reuse, R12, R2 ;  /* 0x0000000c090c7223 */ /* 0x048fe20000000002 */
[----:B------:R-:W-:Y:S01]  /*04d0*/  BAR.SYNC.DEFER_BLOCKING 0x0 ;  /* 0x0000000000007b1d */ /* 0x000fe20000010000 */
[----:B------:R-:W-:-:S05]  /*04e0*/  FFMA R3, R9, R13, R3 ;  /* 0x0000000d09037223 */ /* 0x000fca0000000003 */
[----:B------:R0:W-:Y:S04]  /*04f0*/  STS [R11], R12 ;  /* 0x0000000c0b007388 */ /* 0x0001e80000000800 */
[----:B------:R0:W-:Y:S01]  /*0500*/  STS [R16+0x40], R3 ;  /* 0x0000400310007388 */ /* 0x0001e20000000800 */
[----:B------:R-:W-:Y:S06]  /*0510*/  BAR.SYNC.DEFER_BLOCKING 0x0 ;  /* 0x0000000000007b1d */ /* 0x000fec0000010000 */
[----:B0-----:R-:W-:Y:S05]  /*0520*/  @P1 EXIT ;  /* 0x000000000000194d */ /* 0x001fea0003800000 */
[----:B------:R-:W-:Y:S01]  /*0530*/  LDS R4, [R6] ;  /* 0x0000000006047984 */ /* 0x000fe20000000800 */
[----:B------:R-:W0:Y:S03]  /*0540*/  LDC.64 R2, c[0x0][0x230] ;  /* 0x00008c00ff027b82 */ /* 0x000e260000000a00 */
[----:B------:R-:W1:Y:S01]  /*0550*/  LDS R5, [R6+0x4] ;  /* 0x0000040006057984 */ /* 0x000e620000000800 */
[----:B0-----:R-:W-:-:S05]  /*0560*/  IMAD.WIDE R2, R0, 0x4, R2 ;  /* 0x0000000400027825 */ /* 0x001fca00078e0202 */
[----:B-1----:R-:W-:Y:S01]  /*0570*/  STG.E.64 desc[UR6][R2.64], R4 ;  /* 0x0000000402007986 */ /* 0x002fe2000c101b06 */
[----:B------:R-:W-:Y:S05]  /*0580*/  EXIT ;  /* 0x000000000000794d */ /* 0x000fea0003800000 */
.L_x_0:
[----:B------:R-:W-:-:S00]  /*0590*/  BRA `(.L_x_0) ;  /* 0xfffffffc00fc7947 */ /* 0x000fc0000383ffff */
[----:B------:R-:W-:-:S00]  /*05a0*/  NOP ;  /* 0x0000000000007918 */ /* 0x000fc00000000000 */
        /* <DEDUP_REMOVED lines=13> */
.L_x_1:


//--------------------- .nv.shared.triton_poi_fused_add_mul_8 --------------------------
	.section	.nv.shared.triton_poi_fused_add_mul_8,"aw",@nobits
	.sectionflags	@""
	.align	16
	.zero		1024


//--------------------- .nv.constant0.triton_poi_fused_add_mul_8 --------------------------
	.section	.nv.constant0.triton_poi_fused_add_mul_8,"a",@progbits
	.sectionflags	@""
	.align	4
.nv.constant0.triton_poi_fused_add_mul_8:
	.zero		576
